//
// Generated by NVIDIA NVVM Compiler
//
// Compiler Build ID: CL-36424714
// Cuda compilation tools, release 13.0, V13.0.88
// Based on NVVM 20.0.0
//

.version 9.0
.target sm_100
.address_size 64

	// .globl	_Z23deviceBuildFastcountingv

.visible .entry _Z23deviceBuildFastcountingv()
{


	ret;

}


// ===== COMPILED SASS (sm_100) =====

	.target	sm_100

	.elftype	@"ET_EXEC"


//--------------------- .note.nv.tkinfo           --------------------------
	.section	.note.nv.tkinfo,"",@"SHT_NOTE"
	.sectionflags	@"SHF_NOTE_NV_TKINFO"
	.tkinfo
        /*0018*/ 	.word	0x00000002
        /*0030*/ 	.string	""
        /*0030*/ 	.string	"ptxas"
        /*0030*/ 	.string	"Cuda compilation tools, release 13.0, V13.0.88"
        /*0030*/ 	.string	"Build cuda_13.0.r13.0/compiler.36424714_0"
        /*0030*/ 	.string	"-arch sm_100 -m 64 "



//--------------------- .note.nv.cuinfo           --------------------------
	.section	.note.nv.cuinfo,"",@"SHT_NOTE"
	.sectionflags	@"SHF_NOTE_NV_CUINFO"
        /*0018*/ 	.short	0x0002
        /*001a*/ 	.short	0x0064
        /*001c*/ 	.short	0x0082
	.zero		2


//--------------------- .nv.info                  --------------------------
	.section	.nv.info,"",@"SHT_CUDA_INFO"
	.align	4


	//----- nvinfo : EIATTR_REGCOUNT
	.align		4
        /*0000*/ 	.byte	0x04, 0x2f
        /*0002*/ 	.short	(.L_1 - .L_0)
	.align		4
.L_0:
        /*0004*/ 	.word	index@(_Z23deviceBuildFastcountingv)
        /*0008*/ 	.word	0x00000004


	//----- nvinfo : EIATTR_FRAME_SIZE
	.align		4
.L_1:
        /*000c*/ 	.byte	0x04, 0x11
        /*000e*/ 	.short	(.L_3 - .L_2)
	.align		4
.L_2:
        /*0010*/ 	.word	index@(_Z23deviceBuildFastcountingv)
        /*0014*/ 	.word	0x00000000


	//----- nvinfo : EIATTR_MIN_STACK_SIZE
	.align		4
.L_3:
        /*0018*/ 	.byte	0x04, 0x12
        /*001a*/ 	.short	(.L_5 - .L_4)
	.align		4
.L_4:
        /*001c*/ 	.word	index@(_Z23deviceBuildFastcountingv)
        /*0020*/ 	.word	0x00000000
.L_5:


//--------------------- .nv.compat                --------------------------
	.section	.nv.compat,"",@"SHT_CUDA_COMPAT_INFO"
	.align	4
        /*0000*/ 	.byte	0x02, 0x09, 0x00, 0x00, 0x02, 0x02, 0x01, 0x00, 0x02, 0x05, 0x05, 0x00, 0x03, 0x07, 0x01, 0x01
        /*0010*/ 	.byte	0x02, 0x03, 0x00, 0x00, 0x02, 0x06, 0x01, 0x00, 0x04, 0x0b, 0x08, 0x00, 0x09, 0x00, 0x00, 0x00
        /*0020*/ 	.byte	0x00, 0x00, 0x00, 0x00


//--------------------- .nv.info._Z23deviceBuildFastcountingv --------------------------
	.section	.nv.info._Z23deviceBuildFastcountingv,"",@"SHT_CUDA_INFO"
	.sectionflags	@""
	.align	4


	//----- nvinfo : EIATTR_CUDA_API_VERSION
	.align		4
        /*0000*/ 	.byte	0x04, 0x37
        /*0002*/ 	.short	(.L_7 - .L_6)
.L_6:
        /*0004*/ 	.word	0x00000082


	//----- nvinfo : EIATTR_SPARSE_MMA_MASK
	.align		4
.L_7:
        /*0008*/ 	.byte	0x03, 0x50
        /*000a*/ 	.short	0x0000


	//----- nvinfo : EIATTR_MAXREG_COUNT
	.align		4
        /*000c*/ 	.byte	0x03, 0x1b
        /*000e*/ 	.short	0x00ff


	//----- nvinfo : EIATTR_MERCURY_ISA_VERSION
	.align		4
        /*0010*/ 	.byte	0x03, 0x5f
        /*0012*/ 	.short	0x0101


	//----- nvinfo : EIATTR_VRC_CTA_INIT_COUNT
	.align		4
        /*0014*/ 	.byte	0x02, 0x4a
	.zero		1
	.zero		1


	//----- nvinfo : EIATTR_EXIT_INSTR_OFFSETS
	.align		4
        /*0018*/ 	.byte	0x04, 0x1c
        /*001a*/ 	.short	(.L_9 - .L_8)


	//   ....[0]....
.L_8:
        /*001c*/ 	.word	0x00000010


	//----- nvinfo : EIATTR_SW_WAR
	.align		4
.L_9:
        /*0020*/ 	.byte	0x04, 0x36
        /*0022*/ 	.short	(.L_11 - .L_10)
.L_10:
        /*0024*/ 	.word	0x00000008
.L_11:


//--------------------- .nv.callgraph             --------------------------
	.section	.nv.callgraph,"",@"SHT_CUDA_CALLGRAPH"
	.align	4
	.sectionentsize	8
	.align		4
        /*0000*/ 	.word	0x00000000
	.align		4
        /*0004*/ 	.word	0xffffffff
	.align		4
        /*0008*/ 	.word	0x00000000
	.align		4
        /*000c*/ 	.word	0xfffffffe
	.align		4
        /*0010*/ 	.word	0x00000000
	.align		4
        /*0014*/ 	.word	0xfffffffd
	.align		4
        /*0018*/ 	.word	0x00000000
	.align		4
        /*001c*/ 	.word	0xfffffffc


//--------------------- .text._Z23deviceBuildFastcountingv --------------------------
	.section	.text._Z23deviceBuildFastcountingv,"ax",@progbits
	.align	128
        .global         _Z23deviceBuildFastcountingv
        .type           _Z23deviceBuildFastcountingv,@function
        .size           _Z23deviceBuildFastcountingv,(.L_x_1 - _Z23deviceBuildFastcountingv)
        .other          _Z23deviceBuildFastcountingv,@"STO_CUDA_ENTRY STV_DEFAULT"
_Z23deviceBuildFastcountingv:
.text._Z23deviceBuildFastcountingv:
[----:B------:R-:W-:Y:S01]  /*0000*/  LDC R1, c[0x0][0x37c] ;  /* 0x0000df00ff017b82 */ /* 0x000fe20000000800 */
[----:B------:R-:W-:Y:S05]  /*0010*/  EXIT ;  /* 0x000000000000794d */ /* 0x000fea0003800000 */
.L_x_0:
[----:B------:R-:W-:-:S00]  /*0020*/  BRA `(.L_x_0) ;  /* 0xfffffffc00fc7947 */ /* 0x000fc0000383ffff */
[----:B------:R-:W-:-:S00]  /*0030*/  NOP ;  /* 0x0000000000007918 */ /* 0x000fc00000000000 */
        /* <DEDUP_REMOVED lines=12> */
.L_x_1:


//--------------------- .nv.shared.reserved.0     --------------------------
	.section	.nv.shared.reserved.0,"aw",@nobits
	.weak		__nv_reservedSMEM_offset_0_alias
	.size		__nv_reservedSMEM_offset_0_alias, 0, 64
	.other		__nv_reservedSMEM_offset_0_alias,@"STO_CUDA_RESERVED_SHARED STV_DEFAULT"
__nv_reservedSMEM_offset_0_alias:
	.zero		0
	.zero		64


//--------------------- .nv.constant0._Z23deviceBuildFastcountingv --------------------------
	.section	.nv.constant0._Z23deviceBuildFastcountingv,"a",@progbits
	.sectionflags	@""
	.align	4
.nv.constant0._Z23deviceBuildFastcountingv:
	.zero		896


//--------------------- SYMBOLS --------------------------

	.type		.nv.reservedSmem.offset0,@object
	.size		.nv.reservedSmem.offset0,0x4
